//
// Generated by NVIDIA NVVM Compiler
//
// Compiler Build ID: CL-36424714
// Cuda compilation tools, release 13.0, V13.0.88
// Based on NVVM 20.0.0
//

.version 9.0
.target sm_100
.address_size 64

	// .globl	_Z4swapPii

.visible .entry _Z4swapPii(
	.param .u64 .ptr .align 1 _Z4swapPii_param_0,
	.param .u32 _Z4swapPii_param_1
)
{
	.reg .b32 	%r<6>;
	.reg .b64 	%rd<5>;

	ld.param.u64 	%rd1, [_Z4swapPii_param_0];
	cvta.to.global.u64 	%rd2, %rd1;
	mov.u32 	%r1, %ctaid.x;
	mov.u32 	%r2, %ntid.x;
	mul.lo.s32 	%r3, %r1, %r2;
	mul.wide.s32 	%rd3, %r3, 4;
	add.s64 	%rd4, %rd2, %rd3;
	ld.global.u32 	%r4, [%rd4];
	ld.global.u32 	%r5, [%rd4+4];
	st.global.u32 	[%rd4], %r5;
	st.global.u32 	[%rd4+4], %r4;
	ret;

}


// ===== COMPILED SASS (sm_100) =====

	.target	sm_100

	.elftype	@"ET_EXEC"


//--------------------- .note.nv.tkinfo           --------------------------
	.section	.note.nv.tkinfo,"",@"SHT_NOTE"
	.sectionflags	@"SHF_NOTE_NV_TKINFO"
	.tkinfo
        /*0018*/ 	.word	0x00000002
        /*0030*/ 	.string	""
        /*0030*/ 	.string	"ptxas"
        /*0030*/ 	.string	"Cuda compilation tools, release 13.0, V13.0.88"
        /*0030*/ 	.string	"Build cuda_13.0.r13.0/compiler.36424714_0"
        /*0030*/ 	.string	"-arch sm_100 -m 64 "



//--------------------- .note.nv.cuinfo           --------------------------
	.section	.note.nv.cuinfo,"",@"SHT_NOTE"
	.sectionflags	@"SHF_NOTE_NV_CUINFO"
        /*0018*/ 	.short	0x0002
        /*001a*/ 	.short	0x0064
        /*001c*/ 	.short	0x0082
	.zero		2


//--------------------- .nv.info                  --------------------------
	.section	.nv.info,"",@"SHT_CUDA_INFO"
	.align	4


	//----- nvinfo : EIATTR_REGCOUNT
	.align		4
        /*0000*/ 	.byte	0x04, 0x2f
        /*0002*/ 	.short	(.L_1 - .L_0)
	.align		4
.L_0:
        /*0004*/ 	.word	index@(_Z4swapPii)
        /*0008*/ 	.word	0x0000000a


	//----- nvinfo : EIATTR_FRAME_SIZE
	.align		4
.L_1:
        /*000c*/ 	.byte	0x04, 0x11
        /*000e*/ 	.short	(.L_3 - .L_2)
	.align		4
.L_2:
        /*0010*/ 	.word	index@(_Z4swapPii)
        /*0014*/ 	.word	0x00000000


	//----- nvinfo : EIATTR_MIN_STACK_SIZE
	.align		4
.L_3:
        /*0018*/ 	.byte	0x04, 0x12
        /*001a*/ 	.short	(.L_5 - .L_4)
	.align		4
.L_4:
        /*001c*/ 	.word	index@(_Z4swapPii)
        /*0020*/ 	.word	0x00000000
.L_5:


//--------------------- .nv.compat                --------------------------
	.section	.nv.compat,"",@"SHT_CUDA_COMPAT_INFO"
	.align	4
        /*0000*/ 	.byte	0x02, 0x09, 0x00, 0x00, 0x02, 0x02, 0x01, 0x00, 0x02, 0x05, 0x05, 0x00, 0x03, 0x07, 0x01, 0x01
        /*0010*/ 	.byte	0x02, 0x03, 0x00, 0x00, 0x02, 0x06, 0x01, 0x00, 0x04, 0x0b, 0x08, 0x00, 0x09, 0x00, 0x00, 0x00
        /*0020*/ 	.byte	0x00, 0x00, 0x00, 0x00


//--------------------- .nv.info._Z4swapPii       --------------------------
	.section	.nv.info._Z4swapPii,"",@"SHT_CUDA_INFO"
	.sectionflags	@""
	.align	4


	//----- nvinfo : EIATTR_CUDA_API_VERSION
	.align		4
        /*0000*/ 	.byte	0x04, 0x37
        /*0002*/ 	.short	(.L_7 - .L_6)
.L_6:
        /*0004*/ 	.word	0x00000082


	//----- nvinfo : EIATTR_KPARAM_INFO
	.align		4
.L_7:
        /*0008*/ 	.byte	0x04, 0x17
        /*000a*/ 	.short	(.L_9 - .L_8)
.L_8:
        /*000c*/ 	.word	0x00000000
        /*0010*/ 	.short	0x0001
        /*0012*/ 	.short	0x0008
        /*0014*/ 	.byte	0x00, 0xf0, 0x11, 0x00


	//----- nvinfo : EIATTR_KPARAM_INFO
	.align		4
.L_9:
        /*0018*/ 	.byte	0x04, 0x17
        /*001a*/ 	.short	(.L_11 - .L_10)
.L_10:
        /*001c*/ 	.word	0x00000000
        /*0020*/ 	.short	0x0000
        /*0022*/ 	.short	0x0000
        /*0024*/ 	.byte	0x00, 0xf5, 0x21, 0x00


	//----- nvinfo : EIATTR_SPARSE_MMA_MASK
	.align		4
.L_11:
        /*0028*/ 	.byte	0x03, 0x50
        /*002a*/ 	.short	0x0000


	//----- nvinfo : EIATTR_MAXREG_COUNT
	.align		4
        /*002c*/ 	.byte	0x03, 0x1b
        /*002e*/ 	.short	0x00ff


	//----- nvinfo : EIATTR_MERCURY_ISA_VERSION
	.align		4
        /*0030*/ 	.byte	0x03, 0x5f
        /*0032*/ 	.short	0x0101


	//----- nvinfo : EIATTR_VRC_CTA_INIT_COUNT
	.align		4
        /*0034*/ 	.byte	0x02, 0x4a
	.zero		1
	.zero		1


	//----- nvinfo : EIATTR_EXIT_INSTR_OFFSETS
	.align		4
        /*0038*/ 	.byte	0x04, 0x1c
        /*003a*/ 	.short	(.L_13 - .L_12)


	//   ....[0]....
.L_12:
        /*003c*/ 	.word	0x000000b0


	//----- nvinfo : EIATTR_CBANK_PARAM_SIZE
	.align		4
.L_13:
        /*0040*/ 	.byte	0x03, 0x19
        /*0042*/ 	.short	0x000c


	//----- nvinfo : EIATTR_PARAM_CBANK
	.align		4
        /*0044*/ 	.byte	0x04, 0x0a
        /*0046*/ 	.short	(.L_15 - .L_14)
	.align		4
.L_14:
        /*0048*/ 	.word	index@(.nv.constant0._Z4swapPii)
        /*004c*/ 	.short	0x0380
        /*004e*/ 	.short	0x000c


	//----- nvinfo : EIATTR_SW_WAR
	.align		4
.L_15:
        /*0050*/ 	.byte	0x04, 0x36
        /*0052*/ 	.short	(.L_17 - .L_16)
.L_16:
        /*0054*/ 	.word	0x00000008
.L_17:


//--------------------- .nv.callgraph             --------------------------
	.section	.nv.callgraph,"",@"SHT_CUDA_CALLGRAPH"
	.align	4
	.sectionentsize	8
	.align		4
        /*0000*/ 	.word	0x00000000
	.align		4
        /*0004*/ 	.word	0xffffffff
	.align		4
        /*0008*/ 	.word	0x00000000
	.align		4
        /*000c*/ 	.word	0xfffffffe
	.align		4
        /*0010*/ 	.word	0x00000000
	.align		4
        /*0014*/ 	.word	0xfffffffd
	.align		4
        /*0018*/ 	.word	0x00000000
	.align		4
        /*001c*/ 	.word	0xfffffffc


//--------------------- .text._Z4swapPii          --------------------------
	.section	.text._Z4swapPii,"ax",@progbits
	.align	128
        .global         _Z4swapPii
        .type           _Z4swapPii,@function
        .size           _Z4swapPii,(.L_x_1 - _Z4swapPii)
        .other          _Z4swapPii,@"STO_CUDA_ENTRY STV_DEFAULT"
_Z4swapPii:
.text._Z4swapPii:
[----:B------:R-:W-:Y:S08]  /*0000*/  LDC R1, c[0x0][0x37c] ;  /* 0x0000df00ff017b82 */ /* 0x000ff00000000800 */
[----:B------:R-:W0:Y:S01]  /*0010*/  S2UR UR6, SR_CTAID.X ;  /* 0x00000000000679c3 */ /* 0x000e220000002500 */
[----:B------:R-:W1:Y:S07]  /*0020*/  LDCU.64 UR4, c[0x0][0x358] ;  /* 0x00006b00ff0477ac */ /* 0x000e6e0008000a00 */
[----:B------:R-:W0:Y:S08]  /*0030*/  LDC R5, c[0x0][0x360] ;  /* 0x0000d800ff057b82 */ /* 0x000e300000000800 */
[----:B------:R-:W2:Y:S01]  /*0040*/  LDC.64 R2, c[0x0][0x380] ;  /* 0x0000e000ff027b82 */ /* 0x000ea20000000a00 */
[----:B0-----:R-:W-:-:S04]  /*0050*/  IMAD R5, R5, UR6, RZ ;  /* 0x0000000605057c24 */ /* 0x001fc8000f8e02ff */
[----:B--2---:R-:W-:-:S05]  /*0060*/  IMAD.WIDE R2, R5, 0x4, R2 ;  /* 0x0000000405027825 */ /* 0x004fca00078e0202 */
[----:B-1----:R-:W2:Y:S04]  /*0070*/  LDG.E R7, desc[UR4][R2.64+0x4] ;  /* 0x0000040402077981 */ /* 0x002ea8000c1e1900 */
[----:B------:R-:W3:Y:S04]  /*0080*/  LDG.E R5, desc[UR4][R2.64] ;  /* 0x0000000402057981 */ /* 0x000ee8000c1e1900 */
[----:B--2---:R-:W-:Y:S04]  /*0090*/  STG.E desc[UR4][R2.64], R7 ;  /* 0x0000000702007986 */ /* 0x004fe8000c101904 */
[----:B---3--:R-:W-:Y:S01]  /*00a0*/  STG.E desc[UR4][R2.64+0x4], R5 ;  /* 0x0000040502007986 */ /* 0x008fe2000c101904 */
[----:B------:R-:W-:Y:S05]  /*00b0*/  EXIT ;  /* 0x000000000000794d */ /* 0x000fea0003800000 */
.L_x_0:
[----:B------:R-:W-:-:S00]  /*00c0*/  BRA `(.L_x_0) ;  /* 0xfffffffc00fc7947 */ /* 0x000fc0000383ffff */
[----:B------:R-:W-:-:S00]  /*00d0*/  NOP ;  /* 0x0000000000007918 */ /* 0x000fc00000000000 */
        /* <DEDUP_REMOVED lines=10> */
.L_x_1:


//--------------------- .nv.shared.reserved.0     --------------------------
	.section	.nv.shared.reserved.0,"aw",@nobits
	.weak		__nv_reservedSMEM_offset_0_alias
	.size		__nv_reservedSMEM_offset_0_alias, 0, 64
	.other		__nv_reservedSMEM_offset_0_alias,@"STO_CUDA_RESERVED_SHARED STV_DEFAULT"
__nv_reservedSMEM_offset_0_alias:
	.zero		0
	.zero		64


//--------------------- .nv.constant0._Z4swapPii  --------------------------
	.section	.nv.constant0._Z4swapPii,"a",@progbits
	.sectionflags	@""
	.align	4
.nv.constant0._Z4swapPii:
	.zero		908


//--------------------- SYMBOLS --------------------------

	.type		.nv.reservedSmem.offset0,@object
	.size		.nv.reservedSmem.offset0,0x4
